//
// Generated by NVIDIA NVVM Compiler
//
// Compiler Build ID: CL-36424714
// Cuda compilation tools, release 13.0, V13.0.88
// Based on NVVM 20.0.0
//

.version 9.0
.target sm_100
.address_size 64

	// .globl	_Z3addPfS_

.visible .entry _Z3addPfS_(
	.param .u64 .ptr .align 1 _Z3addPfS__param_0,
	.param .u64 .ptr .align 1 _Z3addPfS__param_1
)
{
	.reg .b32 	%r<5>;
	.reg .b32 	%f<4>;
	.reg .b64 	%rd<7>;

	ld.param.u64 	%rd1, [_Z3addPfS__param_0];
	ld.param.u64 	%rd2, [_Z3addPfS__param_1];
	cvta.to.global.u64 	%rd3, %rd1;
	cvta.to.global.u64 	%rd4, %rd2;
	mov.u32 	%r1, %ctaid.x;
	mov.u32 	%r2, %ntid.x;
	mov.u32 	%r3, %tid.x;
	mad.lo.s32 	%r4, %r1, %r2, %r3;
	mul.wide.s32 	%rd5, %r4, 4;
	add.s64 	%rd6, %rd4, %rd5;
	ld.global.f32 	%f1, [%rd6];
	ld.global.f32 	%f2, [%rd3];
	add.f32 	%f3, %f1, %f2;
	st.global.f32 	[%rd3], %f3;
	ret;

}


// ===== COMPILED SASS (sm_100) =====

	.target	sm_100

	.elftype	@"ET_EXEC"


//--------------------- .note.nv.tkinfo           --------------------------
	.section	.note.nv.tkinfo,"",@"SHT_NOTE"
	.sectionflags	@"SHF_NOTE_NV_TKINFO"
	.tkinfo
        /*0018*/ 	.word	0x00000002
        /*0030*/ 	.string	""
        /*0030*/ 	.string	"ptxas"
        /*0030*/ 	.string	"Cuda compilation tools, release 13.0, V13.0.88"
        /*0030*/ 	.string	"Build cuda_13.0.r13.0/compiler.36424714_0"
        /*0030*/ 	.string	"-arch sm_100 -m 64 "



//--------------------- .note.nv.cuinfo           --------------------------
	.section	.note.nv.cuinfo,"",@"SHT_NOTE"
	.sectionflags	@"SHF_NOTE_NV_CUINFO"
        /*0018*/ 	.short	0x0002
        /*001a*/ 	.short	0x0064
        /*001c*/ 	.short	0x0082
	.zero		2


//--------------------- .nv.info                  --------------------------
	.section	.nv.info,"",@"SHT_CUDA_INFO"
	.align	4


	//----- nvinfo : EIATTR_REGCOUNT
	.align		4
        /*0000*/ 	.byte	0x04, 0x2f
        /*0002*/ 	.short	(.L_1 - .L_0)
	.align		4
.L_0:
        /*0004*/ 	.word	index@(_Z3addPfS_)
        /*0008*/ 	.word	0x0000000a


	//----- nvinfo : EIATTR_FRAME_SIZE
	.align		4
.L_1:
        /*000c*/ 	.byte	0x04, 0x11
        /*000e*/ 	.short	(.L_3 - .L_2)
	.align		4
.L_2:
        /*0010*/ 	.word	index@(_Z3addPfS_)
        /*0014*/ 	.word	0x00000000


	//----- nvinfo : EIATTR_MIN_STACK_SIZE
	.align		4
.L_3:
        /*0018*/ 	.byte	0x04, 0x12
        /*001a*/ 	.short	(.L_5 - .L_4)
	.align		4
.L_4:
        /*001c*/ 	.word	index@(_Z3addPfS_)
        /*0020*/ 	.word	0x00000000
.L_5:


//--------------------- .nv.compat                --------------------------
	.section	.nv.compat,"",@"SHT_CUDA_COMPAT_INFO"
	.align	4
        /*0000*/ 	.byte	0x02, 0x09, 0x00, 0x00, 0x02, 0x02, 0x01, 0x00, 0x02, 0x05, 0x05, 0x00, 0x03, 0x07, 0x01, 0x01
        /*0010*/ 	.byte	0x02, 0x03, 0x00, 0x00, 0x02, 0x06, 0x01, 0x00, 0x04, 0x0b, 0x08, 0x00, 0x09, 0x00, 0x00, 0x00
        /*0020*/ 	.byte	0x00, 0x00, 0x00, 0x00


//--------------------- .nv.info._Z3addPfS_       --------------------------
	.section	.nv.info._Z3addPfS_,"",@"SHT_CUDA_INFO"
	.sectionflags	@""
	.align	4


	//----- nvinfo : EIATTR_CUDA_API_VERSION
	.align		4
        /*0000*/ 	.byte	0x04, 0x37
        /*0002*/ 	.short	(.L_7 - .L_6)
.L_6:
        /*0004*/ 	.word	0x00000082


	//----- nvinfo : EIATTR_KPARAM_INFO
	.align		4
.L_7:
        /*0008*/ 	.byte	0x04, 0x17
        /*000a*/ 	.short	(.L_9 - .L_8)
.L_8:
        /*000c*/ 	.word	0x00000000
        /*0010*/ 	.short	0x0001
        /*0012*/ 	.short	0x0008
        /*0014*/ 	.byte	0x00, 0xf5, 0x21, 0x00


	//----- nvinfo : EIATTR_KPARAM_INFO
	.align		4
.L_9:
        /*0018*/ 	.byte	0x04, 0x17
        /*001a*/ 	.short	(.L_11 - .L_10)
.L_10:
        /*001c*/ 	.word	0x00000000
        /*0020*/ 	.short	0x0000
        /*0022*/ 	.short	0x0000
        /*0024*/ 	.byte	0x00, 0xf5, 0x21, 0x00


	//----- nvinfo : EIATTR_SPARSE_MMA_MASK
	.align		4
.L_11:
        /*0028*/ 	.byte	0x03, 0x50
        /*002a*/ 	.short	0x0000


	//----- nvinfo : EIATTR_MAXREG_COUNT
	.align		4
        /*002c*/ 	.byte	0x03, 0x1b
        /*002e*/ 	.short	0x00ff


	//----- nvinfo : EIATTR_MERCURY_ISA_VERSION
	.align		4
        /*0030*/ 	.byte	0x03, 0x5f
        /*0032*/ 	.short	0x0101


	//----- nvinfo : EIATTR_VRC_CTA_INIT_COUNT
	.align		4
        /*0034*/ 	.byte	0x02, 0x4a
	.zero		1
	.zero		1


	//----- nvinfo : EIATTR_EXIT_INSTR_OFFSETS
	.align		4
        /*0038*/ 	.byte	0x04, 0x1c
        /*003a*/ 	.short	(.L_13 - .L_12)


	//   ....[0]....
.L_12:
        /*003c*/ 	.word	0x000000d0


	//----- nvinfo : EIATTR_CBANK_PARAM_SIZE
	.align		4
.L_13:
        /*0040*/ 	.byte	0x03, 0x19
        /*0042*/ 	.short	0x0010


	//----- nvinfo : EIATTR_PARAM_CBANK
	.align		4
        /*0044*/ 	.byte	0x04, 0x0a
        /*0046*/ 	.short	(.L_15 - .L_14)
	.align		4
.L_14:
        /*0048*/ 	.word	index@(.nv.constant0._Z3addPfS_)
        /*004c*/ 	.short	0x0380
        /*004e*/ 	.short	0x0010


	//----- nvinfo : EIATTR_SW_WAR
	.align		4
.L_15:
        /*0050*/ 	.byte	0x04, 0x36
        /*0052*/ 	.short	(.L_17 - .L_16)
.L_16:
        /*0054*/ 	.word	0x00000008
.L_17:


//--------------------- .nv.callgraph             --------------------------
	.section	.nv.callgraph,"",@"SHT_CUDA_CALLGRAPH"
	.align	4
	.sectionentsize	8
	.align		4
        /*0000*/ 	.word	0x00000000
	.align		4
        /*0004*/ 	.word	0xffffffff
	.align		4
        /*0008*/ 	.word	0x00000000
	.align		4
        /*000c*/ 	.word	0xfffffffe
	.align		4
        /*0010*/ 	.word	0x00000000
	.align		4
        /*0014*/ 	.word	0xfffffffd
	.align		4
        /*0018*/ 	.word	0x00000000
	.align		4
        /*001c*/ 	.word	0xfffffffc


//--------------------- .text._Z3addPfS_          --------------------------
	.section	.text._Z3addPfS_,"ax",@progbits
	.align	128
        .global         _Z3addPfS_
        .type           _Z3addPfS_,@function
        .size           _Z3addPfS_,(.L_x_1 - _Z3addPfS_)
        .other          _Z3addPfS_,@"STO_CUDA_ENTRY STV_DEFAULT"
_Z3addPfS_:
.text._Z3addPfS_:
[----:B------:R-:W-:Y:S01]  /*0000*/  LDC R1, c[0x0][0x37c] ;  /* 0x0000df00ff017b82 */ /* 0x000fe20000000800 */
[----:B------:R-:W0:Y:S07]  /*0010*/  S2R R0, SR_TID.X ;  /* 0x0000000000007919 */ /* 0x000e2e0000002100 */
[----:B------:R-:W0:Y:S01]  /*0020*/  S2UR UR6, SR_CTAID.X ;  /* 0x00000000000679c3 */ /* 0x000e220000002500 */
[----:B------:R-:W1:Y:S07]  /*0030*/  LDCU.64 UR4, c[0x0][0x358] ;  /* 0x00006b00ff0477ac */ /* 0x000e6e0008000a00 */
[----:B------:R-:W0:Y:S08]  /*0040*/  LDC R7, c[0x0][0x360] ;  /* 0x0000d800ff077b82 */ /* 0x000e300000000800 */
[----:B------:R-:W2:Y:S08]  /*0050*/  LDC.64 R2, c[0x0][0x388] ;  /* 0x0000e200ff027b82 */ /* 0x000eb00000000a00 */
[----:B------:R-:W3:Y:S01]  /*0060*/  LDC.64 R4, c[0x0][0x380] ;  /* 0x0000e000ff047b82 */ /* 0x000ee20000000a00 */
[----:B0-----:R-:W-:-:S04]  /*0070*/  IMAD R7, R7, UR6, R0 ;  /* 0x0000000607077c24 */ /* 0x001fc8000f8e0200 */
[----:B--2---:R-:W-:-:S06]  /*0080*/  IMAD.WIDE R2, R7, 0x4, R2 ;  /* 0x0000000407027825 */ /* 0x004fcc00078e0202 */
[----:B-1----:R-:W2:Y:S04]  /*0090*/  LDG.E R2, desc[UR4][R2.64] ;  /* 0x0000000402027981 */ /* 0x002ea8000c1e1900 */
[----:B---3--:R-:W2:Y:S02]  /*00a0*/  LDG.E R7, desc[UR4][R4.64] ;  /* 0x0000000404077981 */ /* 0x008ea4000c1e1900 */
[----:B--2---:R-:W-:-:S05]  /*00b0*/  FADD R7, R2, R7 ;  /* 0x0000000702077221 */ /* 0x004fca0000000000 */
[----:B------:R-:W-:Y:S01]  /*00c0*/  STG.E desc[UR4][R4.64], R7 ;  /* 0x0000000704007986 */ /* 0x000fe2000c101904 */
[----:B------:R-:W-:Y:S05]  /*00d0*/  EXIT ;  /* 0x000000000000794d */ /* 0x000fea0003800000 */
.L_x_0:
[----:B------:R-:W-:-:S00]  /*00e0*/  BRA `(.L_x_0) ;  /* 0xfffffffc00fc7947 */ /* 0x000fc0000383ffff */
[----:B------:R-:W-:-:S00]  /*00f0*/  NOP ;  /* 0x0000000000007918 */ /* 0x000fc00000000000 */
        /* <DEDUP_REMOVED lines=8> */
.L_x_1:


//--------------------- .nv.shared.reserved.0     --------------------------
	.section	.nv.shared.reserved.0,"aw",@nobits
	.weak		__nv_reservedSMEM_offset_0_alias
	.size		__nv_reservedSMEM_offset_0_alias, 0, 64
	.other		__nv_reservedSMEM_offset_0_alias,@"STO_CUDA_RESERVED_SHARED STV_DEFAULT"
__nv_reservedSMEM_offset_0_alias:
	.zero		0
	.zero		64


//--------------------- .nv.constant0._Z3addPfS_  --------------------------
	.section	.nv.constant0._Z3addPfS_,"a",@progbits
	.sectionflags	@""
	.align	4
.nv.constant0._Z3addPfS_:
	.zero		912


//--------------------- SYMBOLS --------------------------

	.type		.nv.reservedSmem.offset0,@object
	.size		.nv.reservedSmem.offset0,0x4
